//
// Generated by NVIDIA NVVM Compiler
//
// Compiler Build ID: CL-36424714
// Cuda compilation tools, release 13.0, V13.0.88
// Based on NVVM 20.0.0
//

.version 9.0
.target sm_100
.address_size 64

	// .globl	rotatevec

.visible .entry rotatevec(
	.param .u64 .ptr .align 1 rotatevec_param_0,
	.param .u64 .ptr .align 1 rotatevec_param_1,
	.param .u64 .ptr .align 1 rotatevec_param_2,
	.param .u64 .ptr .align 1 rotatevec_param_3,
	.param .u64 .ptr .align 1 rotatevec_param_4,
	.param .u64 .ptr .align 1 rotatevec_param_5,
	.param .f32 rotatevec_param_6,
	.param .u32 rotatevec_param_7
)
{
	.reg .pred 	%p<2>;
	.reg .b32 	%r<9>;
	.reg .b32 	%f<11>;
	.reg .b64 	%rd<20>;

	ld.param.u64 	%rd1, [rotatevec_param_0];
	ld.param.u64 	%rd2, [rotatevec_param_1];
	ld.param.u64 	%rd3, [rotatevec_param_2];
	ld.param.u64 	%rd4, [rotatevec_param_3];
	ld.param.u64 	%rd5, [rotatevec_param_4];
	ld.param.u64 	%rd6, [rotatevec_param_5];
	ld.param.f32 	%f1, [rotatevec_param_6];
	ld.param.u32 	%r2, [rotatevec_param_7];
	mov.u32 	%r3, %ctaid.y;
	mov.u32 	%r4, %nctaid.x;
	mov.u32 	%r5, %ctaid.x;
	mad.lo.s32 	%r6, %r3, %r4, %r5;
	mov.u32 	%r7, %ntid.x;
	mov.u32 	%r8, %tid.x;
	mad.lo.s32 	%r1, %r6, %r7, %r8;
	setp.ge.s32 	%p1, %r1, %r2;
	@%p1 bra 	$L__BB0_2;
	cvta.to.global.u64 	%rd7, %rd1;
	cvta.to.global.u64 	%rd8, %rd4;
	cvta.to.global.u64 	%rd9, %rd2;
	cvta.to.global.u64 	%rd10, %rd5;
	cvta.to.global.u64 	%rd11, %rd3;
	cvta.to.global.u64 	%rd12, %rd6;
	mul.wide.s32 	%rd13, %r1, 4;
	add.s64 	%rd14, %rd7, %rd13;
	ld.global.f32 	%f2, [%rd14];
	add.s64 	%rd15, %rd8, %rd13;
	ld.global.f32 	%f3, [%rd15];
	fma.rn.f32 	%f4, %f1, %f3, %f2;
	add.s64 	%rd16, %rd9, %rd13;
	ld.global.f32 	%f5, [%rd16];
	add.s64 	%rd17, %rd10, %rd13;
	ld.global.f32 	%f6, [%rd17];
	fma.rn.f32 	%f7, %f1, %f6, %f5;
	add.s64 	%rd18, %rd11, %rd13;
	ld.global.f32 	%f8, [%rd18];
	add.s64 	%rd19, %rd12, %rd13;
	ld.global.f32 	%f9, [%rd19];
	fma.rn.f32 	%f10, %f1, %f9, %f8;
	st.global.f32 	[%rd14], %f4;
	st.global.f32 	[%rd16], %f7;
	st.global.f32 	[%rd18], %f10;
$L__BB0_2:
	ret;

}


// ===== COMPILED SASS (sm_100) =====

	.target	sm_100

	.elftype	@"ET_EXEC"


//--------------------- .note.nv.tkinfo           --------------------------
	.section	.note.nv.tkinfo,"",@"SHT_NOTE"
	.sectionflags	@"SHF_NOTE_NV_TKINFO"
	.tkinfo
        /*0018*/ 	.word	0x00000002
        /*0030*/ 	.string	""
        /*0030*/ 	.string	"ptxas"
        /*0030*/ 	.string	"Cuda compilation tools, release 13.0, V13.0.88"
        /*0030*/ 	.string	"Build cuda_13.0.r13.0/compiler.36424714_0"
        /*0030*/ 	.string	"-arch sm_100 -m 64 "



//--------------------- .note.nv.cuinfo           --------------------------
	.section	.note.nv.cuinfo,"",@"SHT_NOTE"
	.sectionflags	@"SHF_NOTE_NV_CUINFO"
        /*0018*/ 	.short	0x0002
        /*001a*/ 	.short	0x0064
        /*001c*/ 	.short	0x0082
	.zero		2


//--------------------- .nv.info                  --------------------------
	.section	.nv.info,"",@"SHT_CUDA_INFO"
	.align	4


	//----- nvinfo : EIATTR_REGCOUNT
	.align		4
        /*0000*/ 	.byte	0x04, 0x2f
        /*0002*/ 	.short	(.L_1 - .L_0)
	.align		4
.L_0:
        /*0004*/ 	.word	index@(rotatevec)
        /*0008*/ 	.word	0x00000014


	//----- nvinfo : EIATTR_FRAME_SIZE
	.align		4
.L_1:
        /*000c*/ 	.byte	0x04, 0x11
        /*000e*/ 	.short	(.L_3 - .L_2)
	.align		4
.L_2:
        /*0010*/ 	.word	index@(rotatevec)
        /*0014*/ 	.word	0x00000000


	//----- nvinfo : EIATTR_MIN_STACK_SIZE
	.align		4
.L_3:
        /*0018*/ 	.byte	0x04, 0x12
        /*001a*/ 	.short	(.L_5 - .L_4)
	.align		4
.L_4:
        /*001c*/ 	.word	index@(rotatevec)
        /*0020*/ 	.word	0x00000000
.L_5:


//--------------------- .nv.compat                --------------------------
	.section	.nv.compat,"",@"SHT_CUDA_COMPAT_INFO"
	.align	4
        /*0000*/ 	.byte	0x02, 0x09, 0x00, 0x00, 0x02, 0x02, 0x01, 0x00, 0x02, 0x05, 0x05, 0x00, 0x03, 0x07, 0x01, 0x01
        /*0010*/ 	.byte	0x02, 0x03, 0x00, 0x00, 0x02, 0x06, 0x01, 0x00, 0x04, 0x0b, 0x08, 0x00, 0x09, 0x00, 0x00, 0x00
        /*0020*/ 	.byte	0x00, 0x00, 0x00, 0x00


//--------------------- .nv.info.rotatevec        --------------------------
	.section	.nv.info.rotatevec,"",@"SHT_CUDA_INFO"
	.sectionflags	@""
	.align	4


	//----- nvinfo : EIATTR_CUDA_API_VERSION
	.align		4
        /*0000*/ 	.byte	0x04, 0x37
        /*0002*/ 	.short	(.L_7 - .L_6)
.L_6:
        /*0004*/ 	.word	0x00000082


	//----- nvinfo : EIATTR_KPARAM_INFO
	.align		4
.L_7:
        /*0008*/ 	.byte	0x04, 0x17
        /*000a*/ 	.short	(.L_9 - .L_8)
.L_8:
        /*000c*/ 	.word	0x00000000
        /*0010*/ 	.short	0x0007
        /*0012*/ 	.short	0x0034
        /*0014*/ 	.byte	0x00, 0xf0, 0x11, 0x00


	//----- nvinfo : EIATTR_KPARAM_INFO
	.align		4
.L_9:
        /*0018*/ 	.byte	0x04, 0x17
        /*001a*/ 	.short	(.L_11 - .L_10)
.L_10:
        /*001c*/ 	.word	0x00000000
        /*0020*/ 	.short	0x0006
        /*0022*/ 	.short	0x0030
        /*0024*/ 	.byte	0x00, 0xf0, 0x11, 0x00


	//----- nvinfo : EIATTR_KPARAM_INFO
	.align		4
.L_11:
        /*0028*/ 	.byte	0x04, 0x17
        /*002a*/ 	.short	(.L_13 - .L_12)
.L_12:
        /*002c*/ 	.word	0x00000000
        /*0030*/ 	.short	0x0005
        /*0032*/ 	.short	0x0028
        /*0034*/ 	.byte	0x00, 0xf5, 0x21, 0x00


	//----- nvinfo : EIATTR_KPARAM_INFO
	.align		4
.L_13:
        /*0038*/ 	.byte	0x04, 0x17
        /*003a*/ 	.short	(.L_15 - .L_14)
.L_14:
        /*003c*/ 	.word	0x00000000
        /*0040*/ 	.short	0x0004
        /*0042*/ 	.short	0x0020
        /*0044*/ 	.byte	0x00, 0xf5, 0x21, 0x00


	//----- nvinfo : EIATTR_KPARAM_INFO
	.align		4
.L_15:
        /*0048*/ 	.byte	0x04, 0x17
        /*004a*/ 	.short	(.L_17 - .L_16)
.L_16:
        /*004c*/ 	.word	0x00000000
        /*0050*/ 	.short	0x0003
        /*0052*/ 	.short	0x0018
        /*0054*/ 	.byte	0x00, 0xf5, 0x21, 0x00


	//----- nvinfo : EIATTR_KPARAM_INFO
	.align		4
.L_17:
        /*0058*/ 	.byte	0x04, 0x17
        /*005a*/ 	.short	(.L_19 - .L_18)
.L_18:
        /*005c*/ 	.word	0x00000000
        /*0060*/ 	.short	0x0002
        /*0062*/ 	.short	0x0010
        /*0064*/ 	.byte	0x00, 0xf5, 0x21, 0x00


	//----- nvinfo : EIATTR_KPARAM_INFO
	.align		4
.L_19:
        /*0068*/ 	.byte	0x04, 0x17
        /*006a*/ 	.short	(.L_21 - .L_20)
.L_20:
        /*006c*/ 	.word	0x00000000
        /*0070*/ 	.short	0x0001
        /*0072*/ 	.short	0x0008
        /*0074*/ 	.byte	0x00, 0xf5, 0x21, 0x00


	//----- nvinfo : EIATTR_KPARAM_INFO
	.align		4
.L_21:
        /*0078*/ 	.byte	0x04, 0x17
        /*007a*/ 	.short	(.L_23 - .L_22)
.L_22:
        /*007c*/ 	.word	0x00000000
        /*0080*/ 	.short	0x0000
        /*0082*/ 	.short	0x0000
        /*0084*/ 	.byte	0x00, 0xf5, 0x21, 0x00


	//----- nvinfo : EIATTR_SPARSE_MMA_MASK
	.align		4
.L_23:
        /*0088*/ 	.byte	0x03, 0x50
        /*008a*/ 	.short	0x0000


	//----- nvinfo : EIATTR_MAXREG_COUNT
	.align		4
        /*008c*/ 	.byte	0x03, 0x1b
        /*008e*/ 	.short	0x00ff


	//----- nvinfo : EIATTR_MERCURY_ISA_VERSION
	.align		4
        /*0090*/ 	.byte	0x03, 0x5f
        /*0092*/ 	.short	0x0101


	//----- nvinfo : EIATTR_VRC_CTA_INIT_COUNT
	.align		4
        /*0094*/ 	.byte	0x02, 0x4a
	.zero		1
	.zero		1


	//----- nvinfo : EIATTR_EXIT_INSTR_OFFSETS
	.align		4
        /*0098*/ 	.byte	0x04, 0x1c
        /*009a*/ 	.short	(.L_25 - .L_24)


	//   ....[0]....
.L_24:
        /*009c*/ 	.word	0x000000a0


	//   ....[1]....
        /*00a0*/ 	.word	0x00000250


	//----- nvinfo : EIATTR_CBANK_PARAM_SIZE
	.align		4
.L_25:
        /*00a4*/ 	.byte	0x03, 0x19
        /*00a6*/ 	.short	0x0038


	//----- nvinfo : EIATTR_PARAM_CBANK
	.align		4
        /*00a8*/ 	.byte	0x04, 0x0a
        /*00aa*/ 	.short	(.L_27 - .L_26)
	.align		4
.L_26:
        /*00ac*/ 	.word	index@(.nv.constant0.rotatevec)
        /*00b0*/ 	.short	0x0380
        /*00b2*/ 	.short	0x0038


	//----- nvinfo : EIATTR_SW_WAR
	.align		4
.L_27:
        /*00b4*/ 	.byte	0x04, 0x36
        /*00b6*/ 	.short	(.L_29 - .L_28)
.L_28:
        /*00b8*/ 	.word	0x00000008
.L_29:


//--------------------- .nv.callgraph             --------------------------
	.section	.nv.callgraph,"",@"SHT_CUDA_CALLGRAPH"
	.align	4
	.sectionentsize	8
	.align		4
        /*0000*/ 	.word	0x00000000
	.align		4
        /*0004*/ 	.word	0xffffffff
	.align		4
        /*0008*/ 	.word	0x00000000
	.align		4
        /*000c*/ 	.word	0xfffffffe
	.align		4
        /*0010*/ 	.word	0x00000000
	.align		4
        /*0014*/ 	.word	0xfffffffd
	.align		4
        /*0018*/ 	.word	0x00000000
	.align		4
        /*001c*/ 	.word	0xfffffffc


//--------------------- .text.rotatevec           --------------------------
	.section	.text.rotatevec,"ax",@progbits
	.align	128
        .global         rotatevec
        .type           rotatevec,@function
        .size           rotatevec,(.L_x_1 - rotatevec)
        .other          rotatevec,@"STO_CUDA_ENTRY STV_DEFAULT"
rotatevec:
.text.rotatevec:
[----:B------:R-:W-:Y:S01]  /*0000*/  LDC R1, c[0x0][0x37c] ;  /* 0x0000df00ff017b82 */ /* 0x000fe20000000800 */
[----:B------:R-:W0:Y:S07]  /*0010*/  S2R R0, SR_TID.X ;  /* 0x0000000000007919 */ /* 0x000e2e0000002100 */
[----:B------:R-:W-:Y:S01]  /*0020*/  S2UR UR4, SR_CTAID.Y ;  /* 0x00000000000479c3 */ /* 0x000fe20000002600 */
[----:B------:R-:W1:Y:S01]  /*0030*/  LDCU UR5, c[0x0][0x370] ;  /* 0x00006e00ff0577ac */ /* 0x000e620008000800 */
[----:B------:R-:W2:Y:S06]  /*0040*/  LDCU UR7, c[0x0][0x3b4] ;  /* 0x00007680ff0777ac */ /* 0x000eac0008000800 */
[----:B------:R-:W1:Y:S08]  /*0050*/  S2UR UR6, SR_CTAID.X ;  /* 0x00000000000679c3 */ /* 0x000e700000002500 */
[----:B------:R-:W0:Y:S01]  /*0060*/  LDC R15, c[0x0][0x360] ;  /* 0x0000d800ff0f7b82 */ /* 0x000e220000000800 */
[----:B-1----:R-:W-:-:S06]  /*0070*/  UIMAD UR4, UR4, UR5, UR6 ;  /* 0x00000005040472a4 */ /* 0x002fcc000f8e0206 */
[----:B0-----:R-:W-:-:S05]  /*0080*/  IMAD R15, R15, UR4, R0 ;  /* 0x000000040f0f7c24 */ /* 0x001fca000f8e0200 */
[----:B--2---:R-:W-:-:S13]  /*0090*/  ISETP.GE.AND P0, PT, R15, UR7, PT ;  /* 0x000000070f007c0c */ /* 0x004fda000bf06270 */
[----:B------:R-:W-:Y:S05]  /*00a0*/  @P0 EXIT ;  /* 0x000000000000094d */ /* 0x000fea0003800000 */
[----:B------:R-:W0:Y:S01]  /*00b0*/  LDC.64 R6, c[0x0][0x398] ;  /* 0x0000e600ff067b82 */ /* 0x000e220000000a00 */
[----:B------:R-:W1:Y:S01]  /*00c0*/  LDCU.64 UR4, c[0x0][0x358] ;  /* 0x00006b00ff0477ac */ /* 0x000e620008000a00 */
[----:B------:R-:W2:Y:S06]  /*00d0*/  LDCU UR6, c[0x0][0x3b0] ;  /* 0x00007600ff0677ac */ /* 0x000eac0008000800 */
[----:B------:R-:W3:Y:S08]  /*00e0*/  LDC.64 R8, c[0x0][0x3a0] ;  /* 0x0000e800ff087b82 */ /* 0x000ef00000000a00 */
[----:B------:R-:W4:Y:S08]  /*00f0*/  LDC.64 R2, c[0x0][0x380] ;  /* 0x0000e000ff027b82 */ /* 0x000f300000000a00 */
[----:B------:R-:W5:Y:S01]  /*0100*/  LDC.64 R12, c[0x0][0x3a8] ;  /* 0x0000ea00ff0c7b82 */ /* 0x000f620000000a00 */
[----:B0-----:R-:W-:-:S06]  /*0110*/  IMAD.WIDE R6, R15, 0x4, R6 ;  /* 0x000000040f067825 */ /* 0x001fcc00078e0206 */
[----:B-1----:R-:W2:Y:S01]  /*0120*/  LDG.E R7, desc[UR4][R6.64] ;  /* 0x0000000406077981 */ /* 0x002ea2000c1e1900 */
[----:B------:R-:W0:Y:S08]  /*0130*/  LDC.64 R4, c[0x0][0x388] ;  /* 0x0000e200ff047b82 */ /* 0x000e300000000a00 */
[----:B------:R-:W1:Y:S01]  /*0140*/  LDC.64 R10, c[0x0][0x390] ;  /* 0x0000e400ff0a7b82 */ /* 0x000e620000000a00 */
[----:B---3--:R-:W-:-:S04]  /*0150*/  IMAD.WIDE R8, R15, 0x4, R8 ;  /* 0x000000040f087825 */ /* 0x008fc800078e0208 */
[C---:B----4-:R-:W-:Y:S02]  /*0160*/  IMAD.WIDE R2, R15.reuse, 0x4, R2 ;  /* 0x000000040f027825 */ /* 0x050fe400078e0202 */
[----:B------:R-:W3:Y:S02]  /*0170*/  LDG.E R9, desc[UR4][R8.64] ;  /* 0x0000000408097981 */ /* 0x000ee4000c1e1900 */
[C---:B-----5:R-:W-:Y:S02]  /*0180*/  IMAD.WIDE R12, R15.reuse, 0x4, R12 ;  /* 0x000000040f0c7825 */ /* 0x060fe400078e020c */
[----:B------:R-:W2:Y:S04]  /*0190*/  LDG.E R0, desc[UR4][R2.64] ;  /* 0x0000000402007981 */ /* 0x000ea8000c1e1900 */
[----:B------:R-:W4:Y:S01]  /*01a0*/  LDG.E R13, desc[UR4][R12.64] ;  /* 0x000000040c0d7981 */ /* 0x000f22000c1e1900 */
[----:B0-----:R-:W-:-:S05]  /*01b0*/  IMAD.WIDE R4, R15, 0x4, R4 ;  /* 0x000000040f047825 */ /* 0x001fca00078e0204 */
[----:B------:R-:W3:Y:S01]  /*01c0*/  LDG.E R14, desc[UR4][R4.64] ;  /* 0x00000004040e7981 */ /* 0x000ee2000c1e1900 */
[----:B-1----:R-:W-:-:S05]  /*01d0*/  IMAD.WIDE R10, R15, 0x4, R10 ;  /* 0x000000040f0a7825 */ /* 0x002fca00078e020a */
[----:B------:R-:W4:Y:S01]  /*01e0*/  LDG.E R16, desc[UR4][R10.64] ;  /* 0x000000040a107981 */ /* 0x000f22000c1e1900 */
[----:B--2---:R-:W-:-:S05]  /*01f0*/  FFMA R7, R7, UR6, R0 ;  /* 0x0000000607077c23 */ /* 0x004fca0008000000 */
[----:B------:R-:W-:Y:S01]  /*0200*/  STG.E desc[UR4][R2.64], R7 ;  /* 0x0000000702007986 */ /* 0x000fe2000c101904 */
[----:B---3--:R-:W-:Y:S01]  /*0210*/  FFMA R15, R9, UR6, R14 ;  /* 0x00000006090f7c23 */ /* 0x008fe2000800000e */
[----:B----4-:R-:W-:-:S04]  /*0220*/  FFMA R17, R13, UR6, R16 ;  /* 0x000000060d117c23 */ /* 0x010fc80008000010 */
[----:B------:R-:W-:Y:S04]  /*0230*/  STG.E desc[UR4][R4.64], R15 ;  /* 0x0000000f04007986 */ /* 0x000fe8000c101904 */
[----:B------:R-:W-:Y:S01]  /*0240*/  STG.E desc[UR4][R10.64], R17 ;  /* 0x000000110a007986 */ /* 0x000fe2000c101904 */
[----:B------:R-:W-:Y:S05]  /*0250*/  EXIT ;  /* 0x000000000000794d */ /* 0x000fea0003800000 */
.L_x_0:
[----:B------:R-:W-:-:S00]  /*0260*/  BRA `(.L_x_0) ;  /* 0xfffffffc00fc7947 */ /* 0x000fc0000383ffff */
[----:B------:R-:W-:-:S00]  /*0270*/  NOP ;  /* 0x0000000000007918 */ /* 0x000fc00000000000 */
        /* <DEDUP_REMOVED lines=8> */
.L_x_1:


//--------------------- .nv.shared.reserved.0     --------------------------
	.section	.nv.shared.reserved.0,"aw",@nobits
	.weak		__nv_reservedSMEM_offset_0_alias
	.size		__nv_reservedSMEM_offset_0_alias, 0, 64
	.other		__nv_reservedSMEM_offset_0_alias,@"STO_CUDA_RESERVED_SHARED STV_DEFAULT"
__nv_reservedSMEM_offset_0_alias:
	.zero		0
	.zero		64


//--------------------- .nv.constant0.rotatevec   --------------------------
	.section	.nv.constant0.rotatevec,"a",@progbits
	.sectionflags	@""
	.align	4
.nv.constant0.rotatevec:
	.zero		952


//--------------------- SYMBOLS --------------------------

	.type		.nv.reservedSmem.offset0,@object
	.size		.nv.reservedSmem.offset0,0x4
